//
// Generated by NVIDIA NVVM Compiler
//
// Compiler Build ID: CL-36424714
// Cuda compilation tools, release 13.0, V13.0.88
// Based on NVVM 20.0.0
//

.version 9.0
.target sm_100
.address_size 64

	// .globl	regionaddv

.visible .entry regionaddv(
	.param .u64 .ptr .align 1 regionaddv_param_0,
	.param .u64 .ptr .align 1 regionaddv_param_1,
	.param .u64 .ptr .align 1 regionaddv_param_2,
	.param .u64 .ptr .align 1 regionaddv_param_3,
	.param .u64 .ptr .align 1 regionaddv_param_4,
	.param .u64 .ptr .align 1 regionaddv_param_5,
	.param .u64 .ptr .align 1 regionaddv_param_6,
	.param .u32 regionaddv_param_7
)
{
	.reg .pred 	%p<2>;
	.reg .b16 	%rs<2>;
	.reg .b32 	%r<10>;
	.reg .b32 	%f<10>;
	.reg .b64 	%rd<25>;

	ld.param.u64 	%rd1, [regionaddv_param_0];
	ld.param.u64 	%rd2, [regionaddv_param_1];
	ld.param.u64 	%rd3, [regionaddv_param_2];
	ld.param.u64 	%rd4, [regionaddv_param_3];
	ld.param.u64 	%rd5, [regionaddv_param_4];
	ld.param.u64 	%rd6, [regionaddv_param_5];
	ld.param.u64 	%rd7, [regionaddv_param_6];
	ld.param.u32 	%r2, [regionaddv_param_7];
	mov.u32 	%r3, %ctaid.y;
	mov.u32 	%r4, %nctaid.x;
	mov.u32 	%r5, %ctaid.x;
	mad.lo.s32 	%r6, %r3, %r4, %r5;
	mov.u32 	%r7, %ntid.x;
	mov.u32 	%r8, %tid.x;
	mad.lo.s32 	%r1, %r6, %r7, %r8;
	setp.ge.s32 	%p1, %r1, %r2;
	@%p1 bra 	$L__BB0_2;
	cvta.to.global.u64 	%rd8, %rd7;
	cvta.to.global.u64 	%rd9, %rd4;
	cvta.to.global.u64 	%rd10, %rd1;
	cvta.to.global.u64 	%rd11, %rd5;
	cvta.to.global.u64 	%rd12, %rd2;
	cvta.to.global.u64 	%rd13, %rd6;
	cvta.to.global.u64 	%rd14, %rd3;
	mul.wide.s32 	%rd15, %r1, 2;
	add.s64 	%rd16, %rd8, %rd15;
	ld.global.nc.u16 	%rs1, [%rd16];
	cvt.u32.u16 	%r9, %rs1;
	mul.wide.u32 	%rd17, %r9, 4;
	add.s64 	%rd18, %rd9, %rd17;
	ld.global.nc.f32 	%f1, [%rd18];
	mul.wide.s32 	%rd19, %r1, 4;
	add.s64 	%rd20, %rd10, %rd19;
	ld.global.f32 	%f2, [%rd20];
	add.f32 	%f3, %f1, %f2;
	st.global.f32 	[%rd20], %f3;
	add.s64 	%rd21, %rd11, %rd17;
	ld.global.nc.f32 	%f4, [%rd21];
	add.s64 	%rd22, %rd12, %rd19;
	ld.global.f32 	%f5, [%rd22];
	add.f32 	%f6, %f4, %f5;
	st.global.f32 	[%rd22], %f6;
	add.s64 	%rd23, %rd13, %rd17;
	ld.global.nc.f32 	%f7, [%rd23];
	add.s64 	%rd24, %rd14, %rd19;
	ld.global.f32 	%f8, [%rd24];
	add.f32 	%f9, %f7, %f8;
	st.global.f32 	[%rd24], %f9;
$L__BB0_2:
	ret;

}


// ===== COMPILED SASS (sm_100) =====

	.target	sm_100

	.elftype	@"ET_EXEC"


//--------------------- .note.nv.tkinfo           --------------------------
	.section	.note.nv.tkinfo,"",@"SHT_NOTE"
	.sectionflags	@"SHF_NOTE_NV_TKINFO"
	.tkinfo
        /*0018*/ 	.word	0x00000002
        /*0030*/ 	.string	""
        /*0030*/ 	.string	"ptxas"
        /*0030*/ 	.string	"Cuda compilation tools, release 13.0, V13.0.88"
        /*0030*/ 	.string	"Build cuda_13.0.r13.0/compiler.36424714_0"
        /*0030*/ 	.string	"-arch sm_100 -m 64 "



//--------------------- .note.nv.cuinfo           --------------------------
	.section	.note.nv.cuinfo,"",@"SHT_NOTE"
	.sectionflags	@"SHF_NOTE_NV_CUINFO"
        /*0018*/ 	.short	0x0002
        /*001a*/ 	.short	0x0064
        /*001c*/ 	.short	0x0082
	.zero		2


//--------------------- .nv.info                  --------------------------
	.section	.nv.info,"",@"SHT_CUDA_INFO"
	.align	4


	//----- nvinfo : EIATTR_REGCOUNT
	.align		4
        /*0000*/ 	.byte	0x04, 0x2f
        /*0002*/ 	.short	(.L_1 - .L_0)
	.align		4
.L_0:
        /*0004*/ 	.word	index@(regionaddv)
        /*0008*/ 	.word	0x00000016


	//----- nvinfo : EIATTR_FRAME_SIZE
	.align		4
.L_1:
        /*000c*/ 	.byte	0x04, 0x11
        /*000e*/ 	.short	(.L_3 - .L_2)
	.align		4
.L_2:
        /*0010*/ 	.word	index@(regionaddv)
        /*0014*/ 	.word	0x00000000


	//----- nvinfo : EIATTR_MIN_STACK_SIZE
	.align		4
.L_3:
        /*0018*/ 	.byte	0x04, 0x12
        /*001a*/ 	.short	(.L_5 - .L_4)
	.align		4
.L_4:
        /*001c*/ 	.word	index@(regionaddv)
        /*0020*/ 	.word	0x00000000
.L_5:


//--------------------- .nv.compat                --------------------------
	.section	.nv.compat,"",@"SHT_CUDA_COMPAT_INFO"
	.align	4
        /*0000*/ 	.byte	0x02, 0x09, 0x00, 0x00, 0x02, 0x02, 0x01, 0x00, 0x02, 0x05, 0x05, 0x00, 0x03, 0x07, 0x01, 0x01
        /*0010*/ 	.byte	0x02, 0x03, 0x00, 0x00, 0x02, 0x06, 0x01, 0x00, 0x04, 0x0b, 0x08, 0x00, 0x09, 0x00, 0x00, 0x00
        /*0020*/ 	.byte	0x00, 0x00, 0x00, 0x00


//--------------------- .nv.info.regionaddv       --------------------------
	.section	.nv.info.regionaddv,"",@"SHT_CUDA_INFO"
	.sectionflags	@""
	.align	4


	//----- nvinfo : EIATTR_CUDA_API_VERSION
	.align		4
        /*0000*/ 	.byte	0x04, 0x37
        /*0002*/ 	.short	(.L_7 - .L_6)
.L_6:
        /*0004*/ 	.word	0x00000082


	//----- nvinfo : EIATTR_KPARAM_INFO
	.align		4
.L_7:
        /*0008*/ 	.byte	0x04, 0x17
        /*000a*/ 	.short	(.L_9 - .L_8)
.L_8:
        /*000c*/ 	.word	0x00000000
        /*0010*/ 	.short	0x0007
        /*0012*/ 	.short	0x0038
        /*0014*/ 	.byte	0x00, 0xf0, 0x11, 0x00


	//----- nvinfo : EIATTR_KPARAM_INFO
	.align		4
.L_9:
        /*0018*/ 	.byte	0x04, 0x17
        /*001a*/ 	.short	(.L_11 - .L_10)
.L_10:
        /*001c*/ 	.word	0x00000000
        /*0020*/ 	.short	0x0006
        /*0022*/ 	.short	0x0030
        /*0024*/ 	.byte	0x00, 0xf5, 0x21, 0x00


	//----- nvinfo : EIATTR_KPARAM_INFO
	.align		4
.L_11:
        /*0028*/ 	.byte	0x04, 0x17
        /*002a*/ 	.short	(.L_13 - .L_12)
.L_12:
        /*002c*/ 	.word	0x00000000
        /*0030*/ 	.short	0x0005
        /*0032*/ 	.short	0x0028
        /*0034*/ 	.byte	0x00, 0xf5, 0x21, 0x00


	//----- nvinfo : EIATTR_KPARAM_INFO
	.align		4
.L_13:
        /*0038*/ 	.byte	0x04, 0x17
        /*003a*/ 	.short	(.L_15 - .L_14)
.L_14:
        /*003c*/ 	.word	0x00000000
        /*0040*/ 	.short	0x0004
        /*0042*/ 	.short	0x0020
        /*0044*/ 	.byte	0x00, 0xf5, 0x21, 0x00


	//----- nvinfo : EIATTR_KPARAM_INFO
	.align		4
.L_15:
        /*0048*/ 	.byte	0x04, 0x17
        /*004a*/ 	.short	(.L_17 - .L_16)
.L_16:
        /*004c*/ 	.word	0x00000000
        /*0050*/ 	.short	0x0003
        /*0052*/ 	.short	0x0018
        /*0054*/ 	.byte	0x00, 0xf5, 0x21, 0x00


	//----- nvinfo : EIATTR_KPARAM_INFO
	.align		4
.L_17:
        /*0058*/ 	.byte	0x04, 0x17
        /*005a*/ 	.short	(.L_19 - .L_18)
.L_18:
        /*005c*/ 	.word	0x00000000
        /*0060*/ 	.short	0x0002
        /*0062*/ 	.short	0x0010
        /*0064*/ 	.byte	0x00, 0xf5, 0x21, 0x00


	//----- nvinfo : EIATTR_KPARAM_INFO
	.align		4
.L_19:
        /*0068*/ 	.byte	0x04, 0x17
        /*006a*/ 	.short	(.L_21 - .L_20)
.L_20:
        /*006c*/ 	.word	0x00000000
        /*0070*/ 	.short	0x0001
        /*0072*/ 	.short	0x0008
        /*0074*/ 	.byte	0x00, 0xf5, 0x21, 0x00


	//----- nvinfo : EIATTR_KPARAM_INFO
	.align		4
.L_21:
        /*0078*/ 	.byte	0x04, 0x17
        /*007a*/ 	.short	(.L_23 - .L_22)
.L_22:
        /*007c*/ 	.word	0x00000000
        /*0080*/ 	.short	0x0000
        /*0082*/ 	.short	0x0000
        /*0084*/ 	.byte	0x00, 0xf5, 0x21, 0x00


	//----- nvinfo : EIATTR_SPARSE_MMA_MASK
	.align		4
.L_23:
        /*0088*/ 	.byte	0x03, 0x50
        /*008a*/ 	.short	0x0000


	//----- nvinfo : EIATTR_MAXREG_COUNT
	.align		4
        /*008c*/ 	.byte	0x03, 0x1b
        /*008e*/ 	.short	0x00ff


	//----- nvinfo : EIATTR_MERCURY_ISA_VERSION
	.align		4
        /*0090*/ 	.byte	0x03, 0x5f
        /*0092*/ 	.short	0x0101


	//----- nvinfo : EIATTR_VRC_CTA_INIT_COUNT
	.align		4
        /*0094*/ 	.byte	0x02, 0x4a
	.zero		1
	.zero		1


	//----- nvinfo : EIATTR_EXIT_INSTR_OFFSETS
	.align		4
        /*0098*/ 	.byte	0x04, 0x1c
        /*009a*/ 	.short	(.L_25 - .L_24)


	//   ....[0]....
.L_24:
        /*009c*/ 	.word	0x000000a0


	//   ....[1]....
        /*00a0*/ 	.word	0x00000270


	//----- nvinfo : EIATTR_CBANK_PARAM_SIZE
	.align		4
.L_25:
        /*00a4*/ 	.byte	0x03, 0x19
        /*00a6*/ 	.short	0x003c


	//----- nvinfo : EIATTR_PARAM_CBANK
	.align		4
        /*00a8*/ 	.byte	0x04, 0x0a
        /*00aa*/ 	.short	(.L_27 - .L_26)
	.align		4
.L_26:
        /*00ac*/ 	.word	index@(.nv.constant0.regionaddv)
        /*00b0*/ 	.short	0x0380
        /*00b2*/ 	.short	0x003c


	//----- nvinfo : EIATTR_SW_WAR
	.align		4
.L_27:
        /*00b4*/ 	.byte	0x04, 0x36
        /*00b6*/ 	.short	(.L_29 - .L_28)
.L_28:
        /*00b8*/ 	.word	0x00000008
.L_29:


//--------------------- .nv.callgraph             --------------------------
	.section	.nv.callgraph,"",@"SHT_CUDA_CALLGRAPH"
	.align	4
	.sectionentsize	8
	.align		4
        /*0000*/ 	.word	0x00000000
	.align		4
        /*0004*/ 	.word	0xffffffff
	.align		4
        /*0008*/ 	.word	0x00000000
	.align		4
        /*000c*/ 	.word	0xfffffffe
	.align		4
        /*0010*/ 	.word	0x00000000
	.align		4
        /*0014*/ 	.word	0xfffffffd
	.align		4
        /*0018*/ 	.word	0x00000000
	.align		4
        /*001c*/ 	.word	0xfffffffc


//--------------------- .text.regionaddv          --------------------------
	.section	.text.regionaddv,"ax",@progbits
	.align	128
        .global         regionaddv
        .type           regionaddv,@function
        .size           regionaddv,(.L_x_1 - regionaddv)
        .other          regionaddv,@"STO_CUDA_ENTRY STV_DEFAULT"
regionaddv:
.text.regionaddv:
[----:B------:R-:W-:Y:S01]  /*0000*/  LDC R1, c[0x0][0x37c] ;  /* 0x0000df00ff017b82 */ /* 0x000fe20000000800 */
[----:B------:R-:W0:Y:S07]  /*0010*/  S2R R3, SR_TID.X ;  /* 0x0000000000037919 */ /* 0x000e2e0000002100 */
[----:B------:R-:W-:Y:S01]  /*0020*/  S2UR UR4, SR_CTAID.Y ;  /* 0x00000000000479c3 */ /* 0x000fe20000002600 */
[----:B------:R-:W1:Y:S01]  /*0030*/  LDCU UR5, c[0x0][0x370] ;  /* 0x00006e00ff0577ac */ /* 0x000e620008000800 */
[----:B------:R-:W2:Y:S06]  /*0040*/  LDCU UR7, c[0x0][0x3b8] ;  /* 0x00007700ff0777ac */ /* 0x000eac0008000800 */
[----:B------:R-:W1:Y:S08]  /*0050*/  S2UR UR6, SR_CTAID.X ;  /* 0x00000000000679c3 */ /* 0x000e700000002500 */
[----:B------:R-:W0:Y:S01]  /*0060*/  LDC R0, c[0x0][0x360] ;  /* 0x0000d800ff007b82 */ /* 0x000e220000000800 */
[----:B-1----:R-:W-:-:S06]  /*0070*/  UIMAD UR4, UR4, UR5, UR6 ;  /* 0x00000005040472a4 */ /* 0x002fcc000f8e0206 */
[----:B0-----:R-:W-:-:S05]  /*0080*/  IMAD R0, R0, UR4, R3 ;  /* 0x0000000400007c24 */ /* 0x001fca000f8e0203 */
[----:B--2---:R-:W-:-:S13]  /*0090*/  ISETP.GE.AND P0, PT, R0, UR7, PT ;  /* 0x0000000700007c0c */ /* 0x004fda000bf06270 */
[----:B------:R-:W-:Y:S05]  /*00a0*/  @P0 EXIT ;  /* 0x000000000000094d */ /* 0x000fea0003800000 */
[----:B------:R-:W0:Y:S01]  /*00b0*/  LDC.64 R2, c[0x0][0x3b0] ;  /* 0x0000ec00ff027b82 */ /* 0x000e220000000a00 */
[----:B------:R-:W1:Y:S07]  /*00c0*/  LDCU.64 UR4, c[0x0][0x358] ;  /* 0x00006b00ff0477ac */ /* 0x000e6e0008000a00 */
[----:B------:R-:W2:Y:S08]  /*00d0*/  LDC.64 R4, c[0x0][0x398] ;  /* 0x0000e600ff047b82 */ /* 0x000eb00000000a00 */
[----:B------:R-:W3:Y:S01]  /*00e0*/  LDC.64 R6, c[0x0][0x380] ;  /* 0x0000e000ff067b82 */ /* 0x000ee20000000a00 */
[----:B0-----:R-:W-:-:S07]  /*00f0*/  IMAD.WIDE R2, R0, 0x2, R2 ;  /* 0x0000000200027825 */ /* 0x001fce00078e0202 */
[----:B------:R-:W0:Y:S01]  /*0100*/  LDC.64 R8, c[0x0][0x3a0] ;  /* 0x0000e800ff087b82 */ /* 0x000e220000000a00 */
[----:B-1----:R-:W2:Y:S07]  /*0110*/  LDG.E.U16.CONSTANT R15, desc[UR4][R2.64] ;  /* 0x00000004020f7981 */ /* 0x002eae000c1e9500 */
[----:B------:R-:W1:Y:S01]  /*0120*/  LDC.64 R10, c[0x0][0x388] ;  /* 0x0000e200ff0a7b82 */ /* 0x000e620000000a00 */
[----:B---3--:R-:W-:-:S05]  /*0130*/  IMAD.WIDE R6, R0, 0x4, R6 ;  /* 0x0000000400067825 */ /* 0x008fca00078e0206 */
[----:B------:R-:W3:Y:S01]  /*0140*/  LDG.E R13, desc[UR4][R6.64] ;  /* 0x00000004060d7981 */ /* 0x000ee2000c1e1900 */
[----:B--2---:R-:W-:-:S06]  /*0150*/  IMAD.WIDE.U32 R4, R15, 0x4, R4 ;  /* 0x000000040f047825 */ /* 0x004fcc00078e0004 */
[----:B------:R-:W3:Y:S01]  /*0160*/  LDG.E.CONSTANT R4, desc[UR4][R4.64] ;  /* 0x0000000404047981 */ /* 0x000ee2000c1e9900 */
[----:B0-----:R-:W-:-:S04]  /*0170*/  IMAD.WIDE.U32 R8, R15, 0x4, R8 ;  /* 0x000000040f087825 */ /* 0x001fc800078e0008 */
[----:B-1----:R-:W-:Y:S02]  /*0180*/  IMAD.WIDE R2, R0, 0x4, R10 ;  /* 0x0000000400027825 */ /* 0x002fe400078e020a */
[----:B------:R-:W2:Y:S01]  /*0190*/  LDG.E.CONSTANT R8, desc[UR4][R8.64] ;  /* 0x0000000408087981 */ /* 0x000ea2000c1e9900 */
[----:B------:R-:W0:Y:S01]  /*01a0*/  LDC.64 R10, c[0x0][0x3a8] ;  /* 0x0000ea00ff0a7b82 */ /* 0x000e220000000a00 */
[----:B---3--:R-:W-:-:S07]  /*01b0*/  FADD R17, R4, R13 ;  /* 0x0000000d04117221 */ /* 0x008fce0000000000 */
[----:B------:R-:W1:Y:S01]  /*01c0*/  LDC.64 R12, c[0x0][0x390] ;  /* 0x0000e400ff0c7b82 */ /* 0x000e620000000a00 */
[----:B------:R-:W-:Y:S04]  /*01d0*/  STG.E desc[UR4][R6.64], R17 ;  /* 0x0000001106007986 */ /* 0x000fe8000c101904 */
[----:B------:R-:W2:Y:S01]  /*01e0*/  LDG.E R19, desc[UR4][R2.64] ;  /* 0x0000000402137981 */ /* 0x000ea2000c1e1900 */
[----:B0-----:R-:W-:-:S06]  /*01f0*/  IMAD.WIDE.U32 R4, R15, 0x4, R10 ;  /* 0x000000040f047825 */ /* 0x001fcc00078e000a */
[----:B------:R-:W3:Y:S01]  /*0200*/  LDG.E.CONSTANT R4, desc[UR4][R4.64] ;  /* 0x0000000404047981 */ /* 0x000ee2000c1e9900 */
[----:B-1----:R-:W-:-:S04]  /*0210*/  IMAD.WIDE R10, R0, 0x4, R12 ;  /* 0x00000004000a7825 */ /* 0x002fc800078e020c */
[----:B--2---:R-:W-:-:S05]  /*0220*/  FADD R19, R8, R19 ;  /* 0x0000001308137221 */ /* 0x004fca0000000000 */
[----:B------:R-:W-:Y:S04]  /*0230*/  STG.E desc[UR4][R2.64], R19 ;  /* 0x0000001302007986 */ /* 0x000fe8000c101904 */
[----:B------:R-:W3:Y:S02]  /*0240*/  LDG.E R13, desc[UR4][R10.64] ;  /* 0x000000040a0d7981 */ /* 0x000ee4000c1e1900 */
[----:B---3--:R-:W-:-:S05]  /*0250*/  FADD R13, R4, R13 ;  /* 0x0000000d040d7221 */ /* 0x008fca0000000000 */
[----:B------:R-:W-:Y:S01]  /*0260*/  STG.E desc[UR4][R10.64], R13 ;  /* 0x0000000d0a007986 */ /* 0x000fe2000c101904 */
[----:B------:R-:W-:Y:S05]  /*0270*/  EXIT ;  /* 0x000000000000794d */ /* 0x000fea0003800000 */
.L_x_0:
[----:B------:R-:W-:-:S00]  /*0280*/  BRA `(.L_x_0) ;  /* 0xfffffffc00fc7947 */ /* 0x000fc0000383ffff */
[----:B------:R-:W-:-:S00]  /*0290*/  NOP ;  /* 0x0000000000007918 */ /* 0x000fc00000000000 */
        /* <DEDUP_REMOVED lines=14> */
.L_x_1:


//--------------------- .nv.shared.reserved.0     --------------------------
	.section	.nv.shared.reserved.0,"aw",@nobits
	.weak		__nv_reservedSMEM_offset_0_alias
	.size		__nv_reservedSMEM_offset_0_alias, 0, 64
	.other		__nv_reservedSMEM_offset_0_alias,@"STO_CUDA_RESERVED_SHARED STV_DEFAULT"
__nv_reservedSMEM_offset_0_alias:
	.zero		0
	.zero		64


//--------------------- .nv.constant0.regionaddv  --------------------------
	.section	.nv.constant0.regionaddv,"a",@progbits
	.sectionflags	@""
	.align	4
.nv.constant0.regionaddv:
	.zero		956


//--------------------- SYMBOLS --------------------------

	.type		.nv.reservedSmem.offset0,@object
	.size		.nv.reservedSmem.offset0,0x4
